	.headerflags	@"EF_CUDA_TEXMODE_UNIFIED EF_CUDA_64BIT_ADDRESS EF_CUDA_ACCELERATORS EF_CUDA_SM90 EF_CUDA_VIRTUAL_SM(EF_CUDA_SM90)"
	.elftype	@"ET_EXEC"


//--------------------- .nv.info                  --------------------------
	.section	.nv.info,"",@"SHT_CUDA_INFO"
	.align	4


	//----- nvinfo : EIATTR_REGCOUNT
	.align		4
        /*0000*/ 	.byte	0x04, 0x2f
        /*0002*/ 	.short	(.L_6 - .L_5)
	.align		4
.L_5:
        /*0004*/ 	.word	index@(triton_poi_fused_convolution_max_unpool2d_16)
        /*0008*/ 	.word	0x00000026


	//----- nvinfo : EIATTR_MIN_STACK_SIZE
	.align		4
.L_6:
        /*000c*/ 	.byte	0x04, 0x12
        /*000e*/ 	.short	(.L_8 - .L_7)
	.align		4
.L_7:
        /*0010*/ 	.word	index@(triton_poi_fused_convolution_max_unpool2d_16)
        /*0014*/ 	.word	0x00000000


	//----- nvinfo : EIATTR_FRAME_SIZE
	.align		4
.L_8:
        /*0018*/ 	.byte	0x04, 0x11
        /*001a*/ 	.short	(.L_10 - .L_9)
	.align		4
.L_9:
        /*001c*/ 	.word	index@(triton_poi_fused_convolution_max_unpool2d_16)
        /*0020*/ 	.word	0x00000000


	//----- nvinfo : EIATTR_MIN_STACK_SIZE
	.align		4
.L_10:
        /*0024*/ 	.byte	0x04, 0x12
        /*0026*/ 	.short	(.L_12 - .L_11)
	.align		4
.L_11:
        /*0028*/ 	.word	index@(triton_poi_fused_convolution_max_unpool2d_16)
        /*002c*/ 	.word	0x00000000
.L_12:


//--------------------- .nv.info.triton_poi_fused_convolution_max_unpool2d_16 --------------------------
	.section	.nv.info.triton_poi_fused_convolution_max_unpool2d_16,"",@"SHT_CUDA_INFO"
	.sectionflags	@""
	.align	4


	//----- nvinfo : EIATTR_CUDA_API_VERSION
	.align		4
        /*0000*/ 	.byte	0x04, 0x37
        /*0002*/ 	.short	(.L_14 - .L_13)
.L_13:
        /*0004*/ 	.word	0x0000007c


	//----- nvinfo : EIATTR_KPARAM_INFO
	.align		4
.L_14:
        /*0008*/ 	.byte	0x04, 0x17
        /*000a*/ 	.short	(.L_16 - .L_15)
.L_15:
        /*000c*/ 	.word	0x00000000
        /*0010*/ 	.short	0x0008
        /*0012*/ 	.short	0x0040
        /*0014*/ 	.byte	0x00, 0xf0, 0x11, 0x00


	//----- nvinfo : EIATTR_KPARAM_INFO
	.align		4
.L_16:
        /*0018*/ 	.byte	0x04, 0x17
        /*001a*/ 	.short	(.L_18 - .L_17)
.L_17:
        /*001c*/ 	.word	0x00000000
        /*0020*/ 	.short	0x0007
        /*0022*/ 	.short	0x0038
        /*0024*/ 	.byte	0x00, 0xf4, 0x21, 0x00


	//----- nvinfo : EIATTR_KPARAM_INFO
	.align		4
.L_18:
        /*0028*/ 	.byte	0x04, 0x17
        /*002a*/ 	.short	(.L_20 - .L_19)
.L_19:
        /*002c*/ 	.word	0x00000000
        /*0030*/ 	.short	0x0006
        /*0032*/ 	.short	0x0030
        /*0034*/ 	.byte	0x00, 0xf4, 0x21, 0x00


	//----- nvinfo : EIATTR_KPARAM_INFO
	.align		4
.L_20:
        /*0038*/ 	.byte	0x04, 0x17
        /*003a*/ 	.short	(.L_22 - .L_21)
.L_21:
        /*003c*/ 	.word	0x00000000
        /*0040*/ 	.short	0x0005
        /*0042*/ 	.short	0x0028
        /*0044*/ 	.byte	0x00, 0xf4, 0x21, 0x00


	//----- nvinfo : EIATTR_KPARAM_INFO
	.align		4
.L_22:
        /*0048*/ 	.byte	0x04, 0x17
        /*004a*/ 	.short	(.L_24 - .L_23)
.L_23:
        /*004c*/ 	.word	0x00000000
        /*0050*/ 	.short	0x0004
        /*0052*/ 	.short	0x0020
        /*0054*/ 	.byte	0x00, 0xf4, 0x21, 0x00


	//----- nvinfo : EIATTR_KPARAM_INFO
	.align		4
.L_24:
        /*0058*/ 	.byte	0x04, 0x17
        /*005a*/ 	.short	(.L_26 - .L_25)
.L_25:
        /*005c*/ 	.word	0x00000000
        /*0060*/ 	.short	0x0003
        /*0062*/ 	.short	0x0018
        /*0064*/ 	.byte	0x00, 0xf4, 0x21, 0x00


	//----- nvinfo : EIATTR_KPARAM_INFO
	.align		4
.L_26:
        /*0068*/ 	.byte	0x04, 0x17
        /*006a*/ 	.short	(.L_28 - .L_27)
.L_27:
        /*006c*/ 	.word	0x00000000
        /*0070*/ 	.short	0x0002
        /*0072*/ 	.short	0x0010
        /*0074*/ 	.byte	0x00, 0xf4, 0x21, 0x00


	//----- nvinfo : EIATTR_KPARAM_INFO
	.align		4
.L_28:
        /*0078*/ 	.byte	0x04, 0x17
        /*007a*/ 	.short	(.L_30 - .L_29)
.L_29:
        /*007c*/ 	.word	0x00000000
        /*0080*/ 	.short	0x0001
        /*0082*/ 	.short	0x0008
        /*0084*/ 	.byte	0x00, 0xf4, 0x21, 0x00


	//----- nvinfo : EIATTR_KPARAM_INFO
	.align		4
.L_30:
        /*0088*/ 	.byte	0x04, 0x17
        /*008a*/ 	.short	(.L_32 - .L_31)
.L_31:
        /*008c*/ 	.word	0x00000000
        /*0090*/ 	.short	0x0000
        /*0092*/ 	.short	0x0000
        /*0094*/ 	.byte	0x00, 0xf4, 0x21, 0x00


	//----- nvinfo : EIATTR_SPARSE_MMA_MASK
	.align		4
.L_32:
        /*0098*/ 	.byte	0x03, 0x50
        /*009a*/ 	.short	0x0000


	//----- nvinfo : EIATTR_MAXREG_COUNT
	.align		4
        /*009c*/ 	.byte	0x03, 0x1b
        /*009e*/ 	.short	0x00ff


	//----- nvinfo : EIATTR_EXTERNS
	.align		4
        /*00a0*/ 	.byte	0x04, 0x0f
        /*00a2*/ 	.short	(.L_34 - .L_33)


	//   ....[0]....
	.align		4
.L_33:
        /*00a4*/ 	.word	index@(__assertfail)


	//----- nvinfo : EIATTR_SYSCALL_OFFSETS
	.align		4
.L_34:
        /*00a8*/ 	.byte	0x04, 0x46
        /*00aa*/ 	.short	(.L_36 - .L_35)


	//   ....[0]....
.L_35:
        /*00ac*/ 	.word	0x00000540


	//----- nvinfo : EIATTR_EXIT_INSTR_OFFSETS
	.align		4
.L_36:
        /*00b0*/ 	.byte	0x04, 0x1c
        /*00b2*/ 	.short	(.L_38 - .L_37)


	//   ....[0]....
.L_37:
        /*00b4*/ 	.word	0x00000a60


	//----- nvinfo : EIATTR_REQNTID
	.align		4
.L_38:
        /*00b8*/ 	.byte	0x04, 0x10
        /*00ba*/ 	.short	(.L_40 - .L_39)
.L_39:
        /*00bc*/ 	.word	0x00000080
        /*00c0*/ 	.word	0x00000001
        /*00c4*/ 	.word	0x00000001


	//----- nvinfo : EIATTR_CRS_STACK_SIZE
	.align		4
.L_40:
        /*00c8*/ 	.byte	0x04, 0x1e
        /*00ca*/ 	.short	(.L_42 - .L_41)
.L_41:
        /*00cc*/ 	.word	0x00000000


	//----- nvinfo : EIATTR_CBANK_PARAM_SIZE
	.align		4
.L_42:
        /*00d0*/ 	.byte	0x03, 0x19
        /*00d2*/ 	.short	0x0044


	//----- nvinfo : EIATTR_PARAM_CBANK
	.align		4
        /*00d4*/ 	.byte	0x04, 0x0a
        /*00d6*/ 	.short	(.L_44 - .L_43)
	.align		4
.L_43:
        /*00d8*/ 	.word	index@(.nv.constant0.triton_poi_fused_convolution_max_unpool2d_16)
        /*00dc*/ 	.short	0x0210
        /*00de*/ 	.short	0x0044


	//----- nvinfo : EIATTR_SW_WAR
	.align		4
.L_44:
        /*00e0*/ 	.byte	0x04, 0x36
        /*00e2*/ 	.short	(.L_46 - .L_45)
.L_45:
        /*00e4*/ 	.word	0x00000008
.L_46:


//--------------------- .nv.callgraph             --------------------------
	.section	.nv.callgraph,"",@"SHT_CUDA_CALLGRAPH"
	.align	4
	.sectionentsize	8
	.align		4
        /*0000*/ 	.word	0x00000000
	.align		4
        /*0004*/ 	.word	0xffffffff
	.align		4
        /*0008*/ 	.word	index@(triton_poi_fused_convolution_max_unpool2d_16)
	.align		4
        /*000c*/ 	.word	index@(__assertfail)
	.align		4
        /*0010*/ 	.word	0x00000000
	.align		4
        /*0014*/ 	.word	0xfffffffe
	.align		4
        /*0018*/ 	.word	0x00000000
	.align		4
        /*001c*/ 	.word	0xfffffffd
	.align		4
        /*0020*/ 	.word	0x00000000
	.align		4
        /*0024*/ 	.word	0xfffffffc


//--------------------- .nv.constant4             --------------------------
	.section	.nv.constant4,"a",@progbits
	.align	8
	.align		8
.nv.constant4:
        /*0000*/ 	.dword	__assertfail
	.align		8
        /*0008*/ 	.dword	assertFunc_0
	.align		8
        /*0010*/ 	.dword	assertFile_0
	.align		8
        /*0018*/ 	.dword	assertMessage_0
	.align		8
        /*0020*/ 	.dword	_$_str
	.align		8
        /*0028*/ 	.dword	_$_str_$_2


//--------------------- .text.triton_poi_fused_convolution_max_unpool2d_16 --------------------------
	.section	.text.triton_poi_fused_convolution_max_unpool2d_16,"ax",@progbits
	.sectionflags	@"SHF_BARRIERS=1"
	.align	128
        .global         triton_poi_fused_convolution_max_unpool2d_16
        .type           triton_poi_fused_convolution_max_unpool2d_16,@function
        .size           triton_poi_fused_convolution_max_unpool2d_16,(.L_x_2 - triton_poi_fused_convolution_max_unpool2d_16)
        .other          triton_poi_fused_convolution_max_unpool2d_16,@"STO_CUDA_ENTRY STV_DEFAULT"
triton_poi_fused_convolution_max_unpool2d_16:
.text.triton_poi_fused_convolution_max_unpool2d_16:
[----:B------:R-:W0:Y:S01]  /*0000*/  LDC R1, c[0x0][0x28] ;  /* 0x00000a00ff017b82 */ /* 0x000e220000000800 */
[----:B------:R-:W1:Y:S07]  /*0010*/  S2R R0, SR_TID.X ;  /* 0x0000000000007919 */ /* 0x000e6e0000002100 */
[----:B------:R-:W2:Y:S01]  /*0020*/  LDC.64 R20, c[0x0][0x220] ;  /* 0x00008800ff147b82 */ /* 0x000ea20000000a00 */
[----:B------:R-:W-:Y:S01]  /*0030*/  ULDC.64 UR4, c[0x0][0x208] ;  /* 0x0000820000047ab9 */ /* 0x000fe20000000a00 */
[----:B------:R-:W3:Y:S06]  /*0040*/  S2R R3, SR_CTAID.X ;  /* 0x0000000000037919 */ /* 0x000eec0000002500 */
[----:B------:R-:W4:Y:S08]  /*0050*/  LDC.64 R22, c[0x0][0x218] ;  /* 0x00008600ff167b82 */ /* 0x000f300000000a00 */
[----:B------:R-:W5:Y:S08]  /*0060*/  LDC.64 R30, c[0x0][0x228] ;  /* 0x00008a00ff1e7b82 */ /* 0x000f700000000a00 */
[----:B------:R-:W4:Y:S01]  /*0070*/  LDC.64 R16, c[0x0][0x230] ;  /* 0x00008c00ff107b82 */ /* 0x000f220000000a00 */
[----:B-1----:R-:W-:-:S07]  /*0080*/  IMAD.SHL.U32 R0, R0, 0x4, RZ ;  /* 0x0000000400007824 */ /* 0x002fce00078e00ff */
[----:B------:R-:W1:Y:S01]  /*0090*/  LDC.64 R18, c[0x0][0x238] ;  /* 0x00008e00ff127b82 */ /* 0x000e620000000a00 */
[----:B------:R-:W-:-:S07]  /*00a0*/  LOP3.LUT R0, R0, 0x1fc, RZ, 0xc0, !PT ;  /* 0x000001fc00007812 */ /* 0x000fce00078ec0ff */
[----:B------:R-:W1:Y:S01]  /*00b0*/  LDC.64 R12, c[0x0][0x240] ;  /* 0x00009000ff0c7b82 */ /* 0x000e620000000a00 */
[----:B---3--:R-:W-:-:S04]  /*00c0*/  IMAD R14, R3, 0x200, R0 ;  /* 0x00000200030e7824 */ /* 0x008fc800078e0200 */
[----:B--2---:R-:W-:-:S05]  /*00d0*/  IMAD.WIDE R20, R14, 0x8, R20 ;  /* 0x000000080e147825 */ /* 0x004fca00078e0214 */
[----:B------:R-:W2:Y:S04]  /*00e0*/  LDG.E.128 R4, desc[UR4][R20.64+0x10] ;  /* 0x0000100414047981 */ /* 0x000ea8000c1e1d00 */
[----:B------:R4:W3:Y:S01]  /*00f0*/  LDG.E.128 R8, desc[UR4][R20.64] ;  /* 0x0000000414087981 */ /* 0x0008e2000c1e1d00 */
[----:B------:R-:W-:-:S04]  /*0100*/  SHF.R.S32.HI R3, RZ, 0x16, R3 ;  /* 0x00000016ff037819 */ /* 0x000fc80000011403 */
[----:B------:R-:W-:-:S04]  /*0110*/  SGXT R3, R3, 0x1 ;  /* 0x000000010303781a */ /* 0x000fc80000000200 */
[----:B------:R-:W-:Y:S02]  /*0120*/  LEA.HI R0, R3, R14, RZ, 0x8 ;  /* 0x0000000e03007211 */ /* 0x000fe400078f40ff */
[----:B------:R-:W1:Y:S02]  /*0130*/  LDC.64 R2, c[0x0][0x210] ;  /* 0x00008400ff027b82 */ /* 0x000e640000000a00 */
[----:B------:R-:W-:-:S04]  /*0140*/  SHF.R.S32.HI R0, RZ, 0x8, R0 ;  /* 0x00000008ff007819 */ /* 0x000fc80000011400 */
[----:B------:R-:W-:-:S04]  /*0150*/  LEA.HI R15, R0, R0, RZ, 0x6 ;  /* 0x00000000000f7211 */ /* 0x000fc800078f30ff */
[----:B------:R-:W-:-:S05]  /*0160*/  LOP3.LUT R15, R15, 0xffffffc0, RZ, 0xc0, !PT ;  /* 0xffffffc00f0f7812 */ /* 0x000fca00078ec0ff */
[----:B------:R-:W-:-:S04]  /*0170*/  IMAD.IADD R15, R0, 0x1, -R15 ;  /* 0x00000001000f7824 */ /* 0x000fc800078e0a0f */
[----:B----4-:R-:W-:-:S04]  /*0180*/  IMAD.WIDE R20, R15, 0x4, R22 ;  /* 0x000000040f147825 */ /* 0x010fc800078e0216 */
[C---:B0----5:R-:W-:Y:S01]  /*0190*/  IMAD.WIDE R30, R15.reuse, 0x4, R30 ;  /* 0x000000040f1e7825 */ /* 0x061fe200078e021e */
[----:B------:R2:W5:Y:S03]  /*01a0*/  LDG.E.EL R26, desc[UR4][R20.64] ;  /* 0x00000004141a7981 */ /* 0x000566000c2e1900 */
[C---:B------:R-:W-:Y:S01]  /*01b0*/  IMAD.WIDE R32, R15.reuse, 0x4, R16 ;  /* 0x000000040f207825 */ /* 0x040fe200078e0210 */
[----:B------:R0:W5:Y:S03]  /*01c0*/  LDG.E.EL R24, desc[UR4][R30.64] ;  /* 0x000000041e187981 */ /* 0x000166000c2e1900 */
[C---:B-1----:R-:W-:Y:S01]  /*01d0*/  IMAD.WIDE R34, R15.reuse, 0x4, R18 ;  /* 0x000000040f227825 */ /* 0x042fe200078e0212 */
[----:B------:R1:W5:Y:S03]  /*01e0*/  LDG.E.EL R27, desc[UR4][R32.64] ;  /* 0x00000004201b7981 */ /* 0x000366000c2e1900 */
[----:B------:R-:W-:Y:S01]  /*01f0*/  IMAD.WIDE R12, R15, 0x4, R12 ;  /* 0x000000040f0c7825 */ /* 0x000fe200078e020c */
[----:B------:R1:W5:Y:S03]  /*0200*/  LDG.E.EL R25, desc[UR4][R34.64] ;  /* 0x0000000422197981 */ /* 0x000366000c2e1900 */
[----:B------:R-:W-:Y:S01]  /*0210*/  IMAD.WIDE R14, R14, 0x4, R2 ;  /* 0x000000040e0e7825 */ /* 0x000fe200078e0202 */
[----:B------:R1:W5:Y:S04]  /*0220*/  LDG.E.EL R22, desc[UR4][R12.64] ;  /* 0x000000040c167981 */ /* 0x000368000c2e1900 */
[----:B------:R1:W5:Y:S01]  /*0230*/  LDG.E.128 R16, desc[UR4][R14.64] ;  /* 0x000000040e107981 */ /* 0x000362000c1e1d00 */
[----:B------:R-:W-:-:S05]  /*0240*/  IMAD.SHL.U32 R23, R0, 0x400, RZ ;  /* 0x0000040000177824 */ /* 0x000fca00078e00ff */
[----:B------:R-:W-:Y:S02]  /*0250*/  SHF.R.S32.HI R3, RZ, 0x1f, R23 ;  /* 0x0000001fff037819 */ /* 0x000fe40000011417 */
[----:B--2---:R-:W-:Y:S02]  /*0260*/  IADD3 R21, P2, R4, R23, RZ ;  /* 0x0000001704157210 */ /* 0x004fe40007f5e0ff */
[----:B---3--:R-:W-:-:S03]  /*0270*/  IADD3 R29, P3, R8, R23, RZ ;  /* 0x00000017081d7210 */ /* 0x008fc60007f7e0ff */
[--C-:B------:R-:W-:Y:S01]  /*0280*/  IMAD.X R4, R5, 0x1, R3.reuse, P2 ;  /* 0x0000000105047824 */ /* 0x100fe200010e0603 */
[----:B------:R-:W-:Y:S02]  /*0290*/  IADD3 R28, P0, R6, R23, RZ ;  /* 0x00000017061c7210 */ /* 0x000fe40007f1e0ff */
[----:B------:R-:W-:Y:S01]  /*02a0*/  IADD3 R23, P1, R10, R23, RZ ;  /* 0x000000170a177210 */ /* 0x000fe20007f3e0ff */
[--C-:B------:R-:W-:Y:S01]  /*02b0*/  IMAD.X R2, R9, 0x1, R3.reuse, P3 ;  /* 0x0000000109027824 */ /* 0x100fe200018e0603 */
[----:B0-----:R-:W-:Y:S01]  /*02c0*/  SHF.R.U32.HI R30, RZ, 0xd, R4 ;  /* 0x0000000dff1e7819 */ /* 0x001fe20000011604 */
[----:B------:R-:W-:Y:S01]  /*02d0*/  IMAD.X R7, R7, 0x1, R3, P0 ;  /* 0x0000000107077824 */ /* 0x000fe200000e0603 */
[----:B------:R-:W-:Y:S02]  /*02e0*/  IADD3.X R10, R11, R3, RZ, P1, !PT ;  /* 0x000000030b0a7210 */ /* 0x000fe40000ffe4ff */
[----:B------:R-:W-:Y:S02]  /*02f0*/  SHF.R.U32.HI R0, RZ, 0xd, R2 ;  /* 0x0000000dff007819 */ /* 0x000fe40000011602 */
[----:B------:R-:W-:-:S02]  /*0300*/  LOP3.LUT R30, R30, 0x40000, RZ, 0xc0, !PT ;  /* 0x000400001e1e7812 */ /* 0x000fc400078ec0ff */
[----:B------:R-:W-:Y:S02]  /*0310*/  SHF.R.U32.HI R3, RZ, 0xd, R7 ;  /* 0x0000000dff037819 */ /* 0x000fe40000011607 */
[----:B------:R-:W-:Y:S02]  /*0320*/  SHF.R.U32.HI R6, RZ, 0xd, R10 ;  /* 0x0000000dff067819 */ /* 0x000fe4000001160a */
[----:B------:R-:W-:Y:S02]  /*0330*/  LOP3.LUT R0, R0, 0x40000, RZ, 0xc0, !PT ;  /* 0x0004000000007812 */ /* 0x000fe400078ec0ff */
[----:B------:R-:W-:Y:S02]  /*0340*/  IADD3 R30, P1, R30, R21, RZ ;  /* 0x000000151e1e7210 */ /* 0x000fe40007f3e0ff */
[----:B------:R-:W-:Y:S02]  /*0350*/  LOP3.LUT R3, R3, 0x40000, RZ, 0xc0, !PT ;  /* 0x0004000003037812 */ /* 0x000fe400078ec0ff */
[----:B------:R-:W-:-:S02]  /*0360*/  LOP3.LUT R6, R6, 0x40000, RZ, 0xc0, !PT ;  /* 0x0004000006067812 */ /* 0x000fc400078ec0ff */
[----:B------:R-:W-:Y:S01]  /*0370*/  IADD3 R29, P0, R0, R29, RZ ;  /* 0x0000001d001d7210 */ /* 0x000fe20007f1e0ff */
[----:B------:R-:W-:Y:S01]  /*0380*/  IMAD.X R9, RZ, RZ, R4, P1 ;  /* 0x000000ffff097224 */ /* 0x000fe200008e0604 */
[----:B------:R-:W-:Y:S02]  /*0390*/  IADD3 R28, P3, R3, R28, RZ ;  /* 0x0000001c031c7210 */ /* 0x000fe40007f7e0ff */
[----:B------:R-:W-:Y:S01]  /*03a0*/  IADD3 R23, P2, R6, R23, RZ ;  /* 0x0000001706177210 */ /* 0x000fe20007f5e0ff */
[----:B------:R-:W-:Y:S01]  /*03b0*/  IMAD.X R2, RZ, RZ, R2, P0 ;  /* 0x000000ffff027224 */ /* 0x000fe200000e0602 */
[----:B------:R-:W-:Y:S01]  /*03c0*/  LOP3.LUT R4, R29, R30, RZ, 0xfc, !PT ;  /* 0x0000001e1d047212 */ /* 0x000fe200078efcff */
[----:B------:R-:W-:Y:S02]  /*03d0*/  IMAD.X R3, RZ, RZ, R7, P3 ;  /* 0x000000ffff037224 */ /* 0x000fe400018e0607 */
[----:B------:R-:W-:Y:S01]  /*03e0*/  IMAD.X R0, RZ, RZ, R10, P2 ;  /* 0x000000ffff007224 */ /* 0x000fe200010e060a */
[----:B------:R-:W-:-:S02]  /*03f0*/  LOP3.LUT R4, R4, R23, R28, 0xfe, !PT ;  /* 0x0000001704047212 */ /* 0x000fc400078efe1c */
[----:B------:R-:W-:Y:S02]  /*0400*/  LOP3.LUT R5, R2, R9, RZ, 0xfc, !PT ;  /* 0x0000000902057212 */ /* 0x000fe400078efcff */
[----:B------:R-:W-:Y:S02]  /*0410*/  ISETP.GE.U32.AND P0, PT, R4, 0x40000, PT ;  /* 0x000400000400780c */ /* 0x000fe40003f06070 */
[----:B------:R-:W-:-:S04]  /*0420*/  LOP3.LUT R4, R5, R0, R3, 0xfe, !PT ;  /* 0x0000000005047212 */ /* 0x000fc800078efe03 */
[----:B------:R-:W-:-:S13]  /*0430*/  ISETP.GE.U32.AND.EX P0, PT, R4, RZ, PT, P0 ;  /* 0x000000ff0400720c */ /* 0x000fda0003f06100 */
[----:B-1----:R-:W-:Y:S05]  /*0440*/  @!P0 BRA `(.L_x_0) ;  /* 0x0000000000408947 */ /* 0x002fea0003800000 */
[----:B------:R-:W-:Y:S01]  /*0450*/  MOV R32, 0x0 ;  /* 0x0000000000207802 */ /* 0x000fe20000000f00 */
[----:B------:R-:W-:Y:S01]  /*0460*/  ULDC.64 UR6, c[0x4][0x18] ;  /* 0x0100060000067ab9 */ /* 0x000fe20000000a00 */
[----:B------:R-:W-:Y:S01]  /*0470*/  ULDC.64 UR8, c[0x4][0x8] ;  /* 0x0100020000087ab9 */ /* 0x000fe20000000a00 */
[----:B------:R-:W-:Y:S01]  /*0480*/  IMAD.U32 R4, RZ, RZ, UR6 ;  /* 0x00000006ff047e24 */ /* 0x000fe2000f8e00ff */
[----:B------:R-:W-:Y:S01]  /*0490*/  MOV R5, UR7 ;  /* 0x0000000700057c02 */ /* 0x000fe20008000f00 */
[----:B------:R-:W-:Y:S01]  /*04a0*/  ULDC.64 UR6, c[0x4][0x10] ;  /* 0x0100040000067ab9 */ /* 0x000fe20000000a00 */
[----:B------:R-:W0:Y:S01]  /*04b0*/  LDC.64 R32, c[0x4][R32] ;  /* 0x0100000020207b82 */ /* 0x000e220000000a00 */
[----:B------:R-:W-:Y:S01]  /*04c0*/  HFMA2.MMA R12, -RZ, RZ, 0, 5.9604644775390625e-08 ;  /* 0x00000001ff0c7435 */ /* 0x000fe200000001ff */
[----:B------:R-:W-:-:S10]  /*04d0*/  IMAD.U32 R6, RZ, RZ, UR6 ;  /* 0x00000006ff067e24 */ /* 0x000fd4000f8e00ff */
[----:B------:R-:W-:Y:S01]  /*04e0*/  LEPC R20, `(.L_x_0) ;  /* 0x000000006014794e */ /* 0x000fe20000000000 */
[----:B------:R-:W-:Y:S02]  /*04f0*/  IMAD.U32 R7, RZ, RZ, UR7 ;  /* 0x00000007ff077e24 */ /* 0x000fe4000f8e00ff */
[----:B------:R-:W-:Y:S02]  /*0500*/  IMAD.U32 R10, RZ, RZ, UR8 ;  /* 0x00000008ff0a7e24 */ /* 0x000fe4000f8e00ff */
[----:B------:R-:W-:Y:S02]  /*0510*/  IMAD.U32 R11, RZ, RZ, UR9 ;  /* 0x00000009ff0b7e24 */ /* 0x000fe4000f8e00ff */
[----:B------:R-:W-:Y:S02]  /*0520*/  IMAD.MOV.U32 R8, RZ, RZ, 0x28 ;  /* 0x00000028ff087424 */ /* 0x000fe400078e00ff */
[----:B------:R-:W-:-:S07]  /*0530*/  IMAD.MOV.U32 R13, RZ, RZ, RZ ;  /* 0x000000ffff0d7224 */ /* 0x000fce00078e00ff */
[----:B0----5:R-:W-:Y:S05]  /*0540*/  CALL.ABS.NOINC R32 ;  /* 0x0000000020007343 */ /* 0x021fea0003c00000 */
.L_x_0:
[----:B------:R-:W0:Y:S01]  /*0550*/  S2R R4, SR_CgaCtaId ;  /* 0x0000000000047919 */ /* 0x000e220000008800 */
[----:B-----5:R-:W-:Y:S01]  /*0560*/  FADD R27, R27, 9.9999997473787516356e-06 ;  /* 0x3727c5ac1b1b7421 */ /* 0x020fe20000000000 */
[----:B------:R-:W-:Y:S01]  /*0570*/  MOV R13, 0x400 ;  /* 0x00000400000d7802 */ /* 0x000fe20000000f00 */
[--C-:B------:R-:W-:Y:S01]  /*0580*/  FADD R19, R19, R26.reuse ;  /* 0x0000001a13137221 */ /* 0x100fe20000000000 */
[----:B------:R-:W1:Y:S01]  /*0590*/  S2R R8, SR_TID.X ;  /* 0x0000000000087919 */ /* 0x000e620000002100 */
[--C-:B------:R-:W-:Y:S01]  /*05a0*/  FADD R18, R18, R26.reuse ;  /* 0x0000001a12127221 */ /* 0x100fe20000000000 */
[--C-:B------:R-:W-:Y:S01]  /*05b0*/  FADD R17, R17, R26.reuse ;  /* 0x0000001a11117221 */ /* 0x100fe20000000000 */
[----:B------:R-:W2:Y:S01]  /*05c0*/  MUFU.SQRT R27, R27 ;  /* 0x0000001b001b7308 */ /* 0x000ea20000002000 */
[----:B------:R-:W-:Y:S05]  /*05d0*/  WARPSYNC.ALL ;  /* 0x0000000000007948 */ /* 0x000fea0003800000 */
[----:B------:R-:W-:Y:S01]  /*05e0*/  BAR.SYNC.DEFER_BLOCKING 0x0 ;  /* 0x0000000000007b1d */ /* 0x000fe20000010000 */
[----:B------:R-:W-:Y:S01]  /*05f0*/  FADD R16, R16, R26 ;  /* 0x0000001a10107221 */ /* 0x000fe20000000000 */
[C---:B------:R-:W-:Y:S01]  /*0600*/  FADD R10, -R24.reuse, R18 ;  /* 0x00000012180a7221 */ /* 0x040fe20000000100 */
[----:B------:R-:W-:-:S02]  /*0610*/  FADD R12, -R24, R17 ;  /* 0x00000011180c7221 */ /* 0x000fc40000000100 */
[C---:B------:R-:W-:Y:S01]  /*0620*/  FADD R11, -R24.reuse, R16 ;  /* 0x00000010180b7221 */ /* 0x040fe20000000100 */
[----:B------:R-:W-:Y:S01]  /*0630*/  ULDC.64 UR6, c[0x0][0x248] ;  /* 0x0000920000067ab9 */ /* 0x000fe20000000a00 */
[----:B------:R-:W-:Y:S01]  /*0640*/  FADD R24, -R24, R19 ;  /* 0x0000001318187221 */ /* 0x000fe20000000100 */
[----:B------:R-:W-:-:S04]  /*0650*/  LEA R20, P2, R29, UR6, 0x2 ;  /* 0x000000061d147c11 */ /* 0x000fc8000f8410ff */
[----:B------:R-:W-:Y:S01]  /*0660*/  LEA.HI.X R5, R29, UR7, R2, 0x2, P2 ;  /* 0x000000071d057c11 */ /* 0x000fe200090f1402 */
[----:B------:R-:W-:Y:S01]  /*0670*/  IMAD.MOV.U32 R2, RZ, RZ, 0x3e800000 ;  /* 0x3e800000ff027424 */ /* 0x000fe200078e00ff */
[C---:B--2---:R-:W-:Y:S02]  /*0680*/  FSETP.GT.AND P1, PT, R27.reuse, 8.50705917302346158658e+37, PT ;  /* 0x7e8000001b00780b */ /* 0x044fe40003f24000 */
[----:B------:R-:W-:Y:S02]  /*0690*/  FSETP.GEU.AND P0, PT, R27, 1.175494350822287508e-38, PT ;  /* 0x008000001b00780b */ /* 0x000fe40003f0e000 */
[C---:B------:R-:W-:Y:S02]  /*06a0*/  LEA R6, P2, R23.reuse, UR6, 0x2 ;  /* 0x0000000617067c11 */ /* 0x040fe4000f8410ff */
[----:B------:R-:W-:Y:S02]  /*06b0*/  FSEL R2, R2, 1, P1 ;  /* 0x3f80000002027808 */ /* 0x000fe40000800000 */
[----:B------:R-:W-:-:S02]  /*06c0*/  LEA.HI.X R7, R23, UR7, R0, 0x2, P2 ;  /* 0x0000000717077c11 */ /* 0x000fc400090f1400 */
[----:B0-----:R-:W-:Y:S01]  /*06d0*/  PRMT R13, R4, 0x654, R13 ;  /* 0x00000654040d7816 */ /* 0x001fe2000000000d */
[----:B------:R0:W-:Y:S02]  /*06e0*/  STG.E.128 desc[UR4][R14.64], R16 ;  /* 0x000000100e007986 */ /* 0x0001e4000c101d04 */
[----:B------:R-:W-:Y:S01]  /*06f0*/  @P1 FMUL R27, R27, 0.25 ;  /* 0x3e8000001b1b1820 */ /* 0x000fe20000400000 */
[----:B-1----:R-:W-:Y:S02]  /*0700*/  IMAD.SHL.U32 R4, R8, 0x4, RZ ;  /* 0x0000000408047824 */ /* 0x002fe400078e00ff */
[----:B------:R-:W-:Y:S01]  /*0710*/  @!P0 FMUL R2, R2, 16777216 ;  /* 0x4b80000002028820 */ /* 0x000fe20000400000 */
[----:B------:R-:W-:-:S06]  /*0720*/  @!P0 FMUL R27, R27, 16777216 ;  /* 0x4b8000001b1b8820 */ /* 0x000fcc0000400000 */
[----:B------:R-:W1:Y:S01]  /*0730*/  MUFU.RCP R27, R27 ;  /* 0x0000001b001b7308 */ /* 0x000e620000001000 */
[----:B0-----:R-:W-:Y:S01]  /*0740*/  LOP3.LUT R18, R4, 0x1fc, RZ, 0xc0, !PT ;  /* 0x000001fc04127812 */ /* 0x001fe200078ec0ff */
[----:B------:R-:W-:Y:S01]  /*0750*/  IMAD.MOV.U32 R4, RZ, RZ, R20 ;  /* 0x000000ffff047224 */ /* 0x000fe200078e0014 */
[----:B------:R-:W-:Y:S02]  /*0760*/  LEA R16, P3, R30, UR6, 0x2 ;  /* 0x000000061e107c11 */ /* 0x000fe4000f8610ff */
[----:B------:R-:W-:Y:S02]  /*0770*/  LEA R14, P4, R28, UR6, 0x2 ;  /* 0x000000061c0e7c11 */ /* 0x000fe4000f8810ff */
[----:B------:R-:W-:Y:S01]  /*0780*/  LEA.HI.X R17, R30, UR7, R9, 0x2, P3 ;  /* 0x000000071e117c11 */ /* 0x000fe200098f1409 */
[----:B------:R-:W-:Y:S01]  /*0790*/  IMAD R9, R18, 0x8, R13 ;  /* 0x0000000812097824 */ /* 0x000fe200078e020d */
[----:B------:R-:W-:Y:S01]  /*07a0*/  LEA.HI.X R15, R28, UR7, R3, 0x2, P4 ;  /* 0x000000071c0f7c11 */ /* 0x000fe2000a0f1403 */
[----:B-1----:R-:W-:Y:S01]  /*07b0*/  FMUL R27, R27, R2 ;  /* 0x000000021b1b7220 */ /* 0x002fe20000400000 */
[----:B------:R-:W-:Y:S01]  /*07c0*/  LOP3.LUT R2, R8, 0x7f, RZ, 0xc0, !PT ;  /* 0x0000007f08027812 */ /* 0x000fe200078ec0ff */
[----:B------:R-:W-:Y:S01]  /*07d0*/  IMAD R0, R18, -0x4, R9 ;  /* 0xfffffffc12007824 */ /* 0x000fe200078e0209 */
[----:B------:R0:W-:Y:S01]  /*07e0*/  STS.128 [R9], R4 ;  /* 0x0000000409007388 */ /* 0x0001e20000000c00 */
[C---:B------:R-:W-:Y:S01]  /*07f0*/  FMUL R12, R27.reuse, R12 ;  /* 0x0000000c1b0c7220 */ /* 0x040fe20000400000 */
[C---:B------:R-:W-:Y:S01]  /*0800*/  FMUL R3, R27.reuse, R24 ;  /* 0x000000181b037220 */ /* 0x040fe20000400000 */
[C---:B------:R-:W-:Y:S01]  /*0810*/  FMUL R11, R27.reuse, R11 ;  /* 0x0000000b1b0b7220 */ /* 0x040fe20000400000 */
[----:B------:R-:W-:Y:S01]  /*0820*/  FMUL R27, R27, R10 ;  /* 0x0000000a1b1b7220 */ /* 0x000fe20000400000 */
[C-C-:B------:R-:W-:Y:S01]  /*0830*/  FFMA R12, R25.reuse, R12, R22.reuse ;  /* 0x0000000c190c7223 */ /* 0x140fe20000000016 */
[C-C-:B------:R-:W-:Y:S01]  /*0840*/  FFMA R8, R25.reuse, R3, R22.reuse ;  /* 0x0000000319087223 */ /* 0x140fe20000000016 */
[C-C-:B------:R-:W-:Y:S01]  /*0850*/  FFMA R11, R25.reuse, R11, R22.reuse ;  /* 0x0000000b190b7223 */ /* 0x140fe20000000016 */
[----:B------:R-:W-:-:S02]  /*0860*/  FFMA R27, R25, R27, R22 ;  /* 0x0000001b191b7223 */ /* 0x000fc40000000016 */
[----:B------:R-:W-:Y:S02]  /*0870*/  FSETP.GEU.AND P2, PT, R12, RZ, PT ;  /* 0x000000ff0c00720b */ /* 0x000fe40003f4e000 */
[----:B------:R-:W-:Y:S02]  /*0880*/  FSETP.GEU.AND P0, PT, R8, RZ, PT ;  /* 0x000000ff0800720b */ /* 0x000fe40003f0e000 */
[----:B------:R-:W-:Y:S02]  /*0890*/  FSETP.GEU.AND P3, PT, R11, RZ, PT ;  /* 0x000000ff0b00720b */ /* 0x000fe40003f6e000 */
[----:B0-----:R-:W-:Y:S01]  /*08a0*/  MOV R4, R16 ;  /* 0x0000001000047202 */ /* 0x001fe20000000f00 */
[----:B------:R-:W-:Y:S01]  /*08b0*/  IMAD.MOV.U32 R5, RZ, RZ, R17 ;  /* 0x000000ffff057224 */ /* 0x000fe200078e0011 */
[----:B------:R-:W-:Y:S01]  /*08c0*/  FSETP.GEU.AND P1, PT, R27, RZ, PT ;  /* 0x000000ff1b00720b */ /* 0x000fe20003f2e000 */
[----:B------:R-:W-:Y:S02]  /*08d0*/  IMAD.MOV.U32 R6, RZ, RZ, R14 ;  /* 0x000000ffff067224 */ /* 0x000fe400078e000e */
[----:B------:R-:W-:-:S02]  /*08e0*/  IMAD.MOV.U32 R7, RZ, RZ, R15 ;  /* 0x000000ffff077224 */ /* 0x000fc400078e000f */
[----:B------:R-:W-:-:S03]  /*08f0*/  IMAD R15, R2, 0x8, R13 ;  /* 0x00000008020f7824 */ /* 0x000fc600078e020d */
[----:B------:R0:W-:Y:S01]  /*0900*/  STS.128 [R9+0x10], R4 ;  /* 0x0000100409007388 */ /* 0x0001e20000000c00 */
[----:B------:R-:W-:Y:S01]  /*0910*/  IMAD R14, R2, -0x4, R15 ;  /* 0xfffffffc020e7824 */ /* 0x000fe200078e020f */
[----:B------:R-:W-:Y:S01]  /*0920*/  BAR.SYNC.DEFER_BLOCKING 0x0 ;  /* 0x0000000000007b1d */ /* 0x000fe20000010000 */
[----:B0-----:R-:W-:Y:S02]  /*0930*/  SEL R7, R8, RZ, P0 ;  /* 0x000000ff08077207 */ /* 0x001fe40000000000 */
[----:B------:R-:W-:Y:S02]  /*0940*/  SEL R5, R12, RZ, P2 ;  /* 0x000000ff0c057207 */ /* 0x000fe40001000000 */
[----:B------:R-:W-:Y:S02]  /*0950*/  SEL R4, R11, RZ, P3 ;  /* 0x000000ff0b047207 */ /* 0x000fe40001800000 */
[----:B------:R-:W-:Y:S01]  /*0960*/  SEL R6, R27, RZ, P1 ;  /* 0x000000ff1b067207 */ /* 0x000fe20000800000 */
[----:B------:R-:W-:Y:S04]  /*0970*/  LDS.64 R2, [R15] ;  /* 0x000000000f027984 */ /* 0x000fe80000000a00 */
[----:B------:R-:W-:Y:S04]  /*0980*/  LDS.64 R8, [R15+0x400] ;  /* 0x000400000f087984 */ /* 0x000fe80000000a00 */
[----:B------:R-:W-:Y:S04]  /*0990*/  LDS.64 R10, [R15+0x800] ;  /* 0x000800000f0a7984 */ /* 0x000fe80000000a00 */
[----:B------:R-:W-:Y:S01]  /*09a0*/  LDS.64 R12, [R15+0xc00] ;  /* 0x000c00000f0c7984 */ /* 0x000fe20000000a00 */
[----:B------:R-:W-:Y:S06]  /*09b0*/  BAR.SYNC.DEFER_BLOCKING 0x0 ;  /* 0x0000000000007b1d */ /* 0x000fec0000010000 */
[----:B------:R-:W-:Y:S02]  /*09c0*/  STS.128 [R0], R4 ;  /* 0x0000000400007388 */ /* 0x000fe40000000c00 */
[----:B------:R-:W-:Y:S06]  /*09d0*/  BAR.SYNC.DEFER_BLOCKING 0x0 ;  /* 0x0000000000007b1d */ /* 0x000fec0000010000 */
[----:B------:R-:W0:Y:S04]  /*09e0*/  LDS R17, [R14] ;  /* 0x000000000e117984 */ /* 0x000e280000000800 */
[----:B------:R-:W1:Y:S04]  /*09f0*/  LDS R19, [R14+0x200] ;  /* 0x000200000e137984 */ /* 0x000e680000000800 */
[----:B------:R-:W2:Y:S04]  /*0a00*/  LDS R21, [R14+0x400] ;  /* 0x000400000e157984 */ /* 0x000ea80000000800 */
[----:B------:R-:W3:Y:S04]  /*0a10*/  LDS R23, [R14+0x600] ;  /* 0x000600000e177984 */ /* 0x000ee80000000800 */
[----:B0-----:R-:W-:Y:S04]  /*0a20*/  STG.E desc[UR4][R2.64], R17 ;  /* 0x0000001102007986 */ /* 0x001fe8000c101904 */
[----:B-1----:R-:W-:Y:S04]  /*0a30*/  STG.E desc[UR4][R8.64], R19 ;  /* 0x0000001308007986 */ /* 0x002fe8000c101904 */
[----:B--2---:R-:W-:Y:S04]  /*0a40*/  STG.E desc[UR4][R10.64], R21 ;  /* 0x000000150a007986 */ /* 0x004fe8000c101904 */
[----:B---3--:R-:W-:Y:S01]  /*0a50*/  STG.E desc[UR4][R12.64], R23 ;  /* 0x000000170c007986 */ /* 0x008fe2000c101904 */
[----:B------:R-:W-:Y:S05]  /*0a60*/  EXIT ;  /* 0x000000000000794d */ /* 0x000fea0003800000 */
.L_x_1:
[----:B------:R-:W-:-:S00]  /*0a70*/  BRA `(.L_x_1) ;  /* 0xfffffffc00fc7947 */ /* 0x000fc0000383ffff */
[----:B------:R-:W-:-:S00]  /*0a80*/  NOP ;  /* 0x0000000000007918 */ /* 0x000fc00000000000 */
[----:B------:R-:W-:-:S00]  /*0a90*/  NOP ;  /* 0x0000000000007918 */ /* 0x000fc00000000000 */
[----:B------:R-:W-:-:S00]  /*0aa0*/  NOP ;  /* 0x0000000000007918 */ /* 0x000fc00000000000 */
[----:B------:R-:W-:-:S00]  /*0ab0*/  NOP ;  /* 0x0000000000007918 */ /* 0x000fc00000000000 */
[----:B------:R-:W-:-:S00]  /*0ac0*/  NOP ;  /* 0x0000000000007918 */ /* 0x000fc00000000000 */
[----:B------:R-:W-:-:S00]  /*0ad0*/  NOP ;  /* 0x0000000000007918 */ /* 0x000fc00000000000 */
[----:B------:R-:W-:-:S00]  /*0ae0*/  NOP ;  /* 0x0000000000007918 */ /* 0x000fc00000000000 */
[----:B------:R-:W-:-:S00]  /*0af0*/  NOP ;  /* 0x0000000000007918 */ /* 0x000fc00000000000 */
.L_x_2:


//--------------------- .nv.global.init           --------------------------
	.section	.nv.global.init,"aw",@progbits
.nv.global.init:
	.type		assertFunc_0,@object
	.size		assertFunc_0,(_$_str - assertFunc_0)
assertFunc_0:
        /*0000*/ 	.byte	0x75, 0x6e, 0x6b, 0x6e, 0x6f, 0x77, 0x6e, 0x00
	.type		_$_str,@object
	.size		_$_str,(_$_str_$_2 - _$_str)
_$_str:
        /*0008*/ 	.byte	0x5f, 0x5f, 0x43, 0x55, 0x44, 0x41, 0x5f, 0x46, 0x54, 0x5a, 0x00
	.type		_$_str_$_2,@object
	.size		_$_str_$_2,(assertMessage_0 - _$_str_$_2)
_$_str_$_2:
        /*0013*/ 	.byte	0x5f, 0x5f, 0x43, 0x55, 0x44, 0x41, 0x5f, 0x50, 0x52, 0x45, 0x43, 0x5f, 0x53, 0x51, 0x52, 0x54
        /*0023*/ 	.byte	0x00
	.type		assertMessage_0,@object
	.size		assertMessage_0,(assertFile_0 - assertMessage_0)
assertMessage_0:
        /*0024*/ 	.byte	0x69, 0x6e, 0x64, 0x65, 0x78, 0x20, 0x6f, 0x75, 0x74, 0x20, 0x6f, 0x66, 0x20, 0x62, 0x6f, 0x75
        /*0034*/ 	.byte	0x6e, 0x64, 0x73, 0x3a, 0x20, 0x30, 0x20, 0x3c, 0x3d, 0x20, 0x74, 0x6d, 0x70, 0x39, 0x20, 0x3c
        /*0044*/ 	.byte	0x20, 0x32, 0x36, 0x32, 0x31, 0x34, 0x34, 0x00
	.type		assertFile_0,@object
	.size		assertFile_0,(.L_1 - assertFile_0)
assertFile_0:
        /*004c*/ 	.byte	0x69, 0x6e, 0x64, 0x75, 0x63, 0x74, 0x6f, 0x72, 0x5f, 0x63, 0x61, 0x63, 0x68, 0x65, 0x2f, 0x62
        /*005c*/ 	.byte	0x67, 0x2f, 0x63, 0x62, 0x67, 0x69, 0x67, 0x75, 0x36, 0x37, 0x70, 0x63, 0x6d, 0x61, 0x36, 0x37
        /*006c*/ 	.byte	0x36, 0x6a, 0x73, 0x64, 0x6d, 0x36, 0x66, 0x70, 0x69, 0x36, 0x6f, 0x73, 0x36, 0x77, 0x67, 0x6f
        /*007c*/ 	.byte	0x6a, 0x36, 0x34, 0x68, 0x69, 0x68, 0x61, 0x74, 0x61, 0x71, 0x62, 0x64, 0x62, 0x6a, 0x33, 0x76
        /*008c*/ 	.byte	0x6d, 0x7a, 0x6c, 0x66, 0x61, 0x6c, 0x2e, 0x70, 0x79, 0x00
.L_1:


//--------------------- .nv.shared.triton_poi_fused_convolution_max_unpool2d_16 --------------------------
	.section	.nv.shared.triton_poi_fused_convolution_max_unpool2d_16,"aw",@nobits
	.sectionflags	@""
	.align	16
	.zero		1024


//--------------------- .nv.constant0.triton_poi_fused_convolution_max_unpool2d_16 --------------------------
	.section	.nv.constant0.triton_poi_fused_convolution_max_unpool2d_16,"a",@progbits
	.sectionflags	@""
	.align	4
.nv.constant0.triton_poi_fused_convolution_max_unpool2d_16:
	.zero		596


//--------------------- SYMBOLS --------------------------

	.type		__assertfail,@function
